//
// Generated by NVIDIA NVVM Compiler
//
// Compiler Build ID: CL-36424714
// Cuda compilation tools, release 13.0, V13.0.88
// Based on NVVM 20.0.0
//

.version 9.0
.target sm_100
.address_size 64

	// .globl	_Z15matrixTransformPiS_ii

.visible .entry _Z15matrixTransformPiS_ii(
	.param .u64 .ptr .align 1 _Z15matrixTransformPiS_ii_param_0,
	.param .u64 .ptr .align 1 _Z15matrixTransformPiS_ii_param_1,
	.param .u32 _Z15matrixTransformPiS_ii_param_2,
	.param .u32 _Z15matrixTransformPiS_ii_param_3
)
{
	.reg .pred 	%p<4>;
	.reg .b32 	%r<29>;
	.reg .b64 	%rd<16>;

	ld.param.u64 	%rd1, [_Z15matrixTransformPiS_ii_param_0];
	ld.param.u64 	%rd2, [_Z15matrixTransformPiS_ii_param_1];
	ld.param.u32 	%r5, [_Z15matrixTransformPiS_ii_param_2];
	ld.param.u32 	%r4, [_Z15matrixTransformPiS_ii_param_3];
	mov.u32 	%r6, %ctaid.y;
	mov.u32 	%r7, %ntid.y;
	mov.u32 	%r8, %tid.y;
	mad.lo.s32 	%r1, %r6, %r7, %r8;
	mov.u32 	%r9, %ctaid.x;
	mov.u32 	%r10, %ntid.x;
	mov.u32 	%r11, %tid.x;
	mad.lo.s32 	%r2, %r9, %r10, %r11;
	setp.ge.s32 	%p1, %r1, %r5;
	shr.u32 	%r12, %r4, 31;
	add.s32 	%r13, %r4, %r12;
	shr.s32 	%r3, %r13, 1;
	setp.ge.s32 	%p2, %r2, %r3;
	or.pred  	%p3, %p1, %p2;
	@%p3 bra 	$L__BB0_2;
	cvta.to.global.u64 	%rd3, %rd1;
	cvta.to.global.u64 	%rd4, %rd2;
	mul.lo.s32 	%r14, %r1, %r4;
	shl.b32 	%r15, %r14, 1;
	shl.b32 	%r16, %r2, 1;
	add.s32 	%r17, %r15, %r16;
	mul.lo.s32 	%r18, %r1, %r3;
	shl.b32 	%r19, %r18, 2;
	add.s32 	%r20, %r19, %r2;
	mul.wide.s32 	%rd5, %r17, 4;
	add.s64 	%rd6, %rd3, %rd5;
	ld.global.u32 	%r21, [%rd6];
	mul.wide.s32 	%rd7, %r20, 4;
	add.s64 	%rd8, %rd4, %rd7;
	st.global.u32 	[%rd8], %r21;
	ld.global.u32 	%r22, [%rd6+4];
	mul.wide.s32 	%rd9, %r3, 4;
	add.s64 	%rd10, %rd8, %rd9;
	st.global.u32 	[%rd10], %r22;
	mul.wide.s32 	%rd11, %r4, 4;
	add.s64 	%rd12, %rd6, %rd11;
	ld.global.u32 	%r23, [%rd12];
	add.s64 	%rd13, %rd8, %rd11;
	st.global.u32 	[%rd13], %r23;
	ld.global.u32 	%r24, [%rd12+4];
	mul.lo.s32 	%r25, %r4, 3;
	shr.u32 	%r26, %r25, 31;
	add.s32 	%r27, %r25, %r26;
	shr.s32 	%r28, %r27, 1;
	mul.wide.s32 	%rd14, %r28, 4;
	add.s64 	%rd15, %rd8, %rd14;
	st.global.u32 	[%rd15], %r24;
$L__BB0_2:
	ret;

}


// ===== COMPILED SASS (sm_100) =====

	.target	sm_100

	.elftype	@"ET_EXEC"


//--------------------- .note.nv.tkinfo           --------------------------
	.section	.note.nv.tkinfo,"",@"SHT_NOTE"
	.sectionflags	@"SHF_NOTE_NV_TKINFO"
	.tkinfo
        /*0018*/ 	.word	0x00000002
        /*0030*/ 	.string	""
        /*0030*/ 	.string	"ptxas"
        /*0030*/ 	.string	"Cuda compilation tools, release 13.0, V13.0.88"
        /*0030*/ 	.string	"Build cuda_13.0.r13.0/compiler.36424714_0"
        /*0030*/ 	.string	"-arch sm_100 -m 64 "



//--------------------- .note.nv.cuinfo           --------------------------
	.section	.note.nv.cuinfo,"",@"SHT_NOTE"
	.sectionflags	@"SHF_NOTE_NV_CUINFO"
        /*0018*/ 	.short	0x0002
        /*001a*/ 	.short	0x0064
        /*001c*/ 	.short	0x0082
	.zero		2


//--------------------- .nv.info                  --------------------------
	.section	.nv.info,"",@"SHT_CUDA_INFO"
	.align	4


	//----- nvinfo : EIATTR_REGCOUNT
	.align		4
        /*0000*/ 	.byte	0x04, 0x2f
        /*0002*/ 	.short	(.L_1 - .L_0)
	.align		4
.L_0:
        /*0004*/ 	.word	index@(_Z15matrixTransformPiS_ii)
        /*0008*/ 	.word	0x00000018


	//----- nvinfo : EIATTR_FRAME_SIZE
	.align		4
.L_1:
        /*000c*/ 	.byte	0x04, 0x11
        /*000e*/ 	.short	(.L_3 - .L_2)
	.align		4
.L_2:
        /*0010*/ 	.word	index@(_Z15matrixTransformPiS_ii)
        /*0014*/ 	.word	0x00000000


	//----- nvinfo : EIATTR_MIN_STACK_SIZE
	.align		4
.L_3:
        /*0018*/ 	.byte	0x04, 0x12
        /*001a*/ 	.short	(.L_5 - .L_4)
	.align		4
.L_4:
        /*001c*/ 	.word	index@(_Z15matrixTransformPiS_ii)
        /*0020*/ 	.word	0x00000000
.L_5:


//--------------------- .nv.compat                --------------------------
	.section	.nv.compat,"",@"SHT_CUDA_COMPAT_INFO"
	.align	4
        /*0000*/ 	.byte	0x02, 0x09, 0x00, 0x00, 0x02, 0x02, 0x01, 0x00, 0x02, 0x05, 0x05, 0x00, 0x03, 0x07, 0x01, 0x01
        /*0010*/ 	.byte	0x02, 0x03, 0x00, 0x00, 0x02, 0x06, 0x01, 0x00, 0x04, 0x0b, 0x08, 0x00, 0x09, 0x00, 0x00, 0x00
        /*0020*/ 	.byte	0x00, 0x00, 0x00, 0x00


//--------------------- .nv.info._Z15matrixTransformPiS_ii --------------------------
	.section	.nv.info._Z15matrixTransformPiS_ii,"",@"SHT_CUDA_INFO"
	.sectionflags	@""
	.align	4


	//----- nvinfo : EIATTR_CUDA_API_VERSION
	.align		4
        /*0000*/ 	.byte	0x04, 0x37
        /*0002*/ 	.short	(.L_7 - .L_6)
.L_6:
        /*0004*/ 	.word	0x00000082


	//----- nvinfo : EIATTR_KPARAM_INFO
	.align		4
.L_7:
        /*0008*/ 	.byte	0x04, 0x17
        /*000a*/ 	.short	(.L_9 - .L_8)
.L_8:
        /*000c*/ 	.word	0x00000000
        /*0010*/ 	.short	0x0003
        /*0012*/ 	.short	0x0014
        /*0014*/ 	.byte	0x00, 0xf0, 0x11, 0x00


	//----- nvinfo : EIATTR_KPARAM_INFO
	.align		4
.L_9:
        /*0018*/ 	.byte	0x04, 0x17
        /*001a*/ 	.short	(.L_11 - .L_10)
.L_10:
        /*001c*/ 	.word	0x00000000
        /*0020*/ 	.short	0x0002
        /*0022*/ 	.short	0x0010
        /*0024*/ 	.byte	0x00, 0xf0, 0x11, 0x00


	//----- nvinfo : EIATTR_KPARAM_INFO
	.align		4
.L_11:
        /*0028*/ 	.byte	0x04, 0x17
        /*002a*/ 	.short	(.L_13 - .L_12)
.L_12:
        /*002c*/ 	.word	0x00000000
        /*0030*/ 	.short	0x0001
        /*0032*/ 	.short	0x0008
        /*0034*/ 	.byte	0x00, 0xf5, 0x21, 0x00


	//----- nvinfo : EIATTR_KPARAM_INFO
	.align		4
.L_13:
        /*0038*/ 	.byte	0x04, 0x17
        /*003a*/ 	.short	(.L_15 - .L_14)
.L_14:
        /*003c*/ 	.word	0x00000000
        /*0040*/ 	.short	0x0000
        /*0042*/ 	.short	0x0000
        /*0044*/ 	.byte	0x00, 0xf5, 0x21, 0x00


	//----- nvinfo : EIATTR_SPARSE_MMA_MASK
	.align		4
.L_15:
        /*0048*/ 	.byte	0x03, 0x50
        /*004a*/ 	.short	0x0000


	//----- nvinfo : EIATTR_MAXREG_COUNT
	.align		4
        /*004c*/ 	.byte	0x03, 0x1b
        /*004e*/ 	.short	0x00ff


	//----- nvinfo : EIATTR_MERCURY_ISA_VERSION
	.align		4
        /*0050*/ 	.byte	0x03, 0x5f
        /*0052*/ 	.short	0x0101


	//----- nvinfo : EIATTR_VRC_CTA_INIT_COUNT
	.align		4
        /*0054*/ 	.byte	0x02, 0x4a
	.zero		1
	.zero		1


	//----- nvinfo : EIATTR_EXIT_INSTR_OFFSETS
	.align		4
        /*0058*/ 	.byte	0x04, 0x1c
        /*005a*/ 	.short	(.L_17 - .L_16)


	//   ....[0]....
.L_16:
        /*005c*/ 	.word	0x000000e0


	//   ....[1]....
        /*0060*/ 	.word	0x00000270


	//----- nvinfo : EIATTR_CBANK_PARAM_SIZE
	.align		4
.L_17:
        /*0064*/ 	.byte	0x03, 0x19
        /*0066*/ 	.short	0x0018


	//----- nvinfo : EIATTR_PARAM_CBANK
	.align		4
        /*0068*/ 	.byte	0x04, 0x0a
        /*006a*/ 	.short	(.L_19 - .L_18)
	.align		4
.L_18:
        /*006c*/ 	.word	index@(.nv.constant0._Z15matrixTransformPiS_ii)
        /*0070*/ 	.short	0x0380
        /*0072*/ 	.short	0x0018


	//----- nvinfo : EIATTR_SW_WAR
	.align		4
.L_19:
        /*0074*/ 	.byte	0x04, 0x36
        /*0076*/ 	.short	(.L_21 - .L_20)
.L_20:
        /*0078*/ 	.word	0x00000008
.L_21:


//--------------------- .nv.callgraph             --------------------------
	.section	.nv.callgraph,"",@"SHT_CUDA_CALLGRAPH"
	.align	4
	.sectionentsize	8
	.align		4
        /*0000*/ 	.word	0x00000000
	.align		4
        /*0004*/ 	.word	0xffffffff
	.align		4
        /*0008*/ 	.word	0x00000000
	.align		4
        /*000c*/ 	.word	0xfffffffe
	.align		4
        /*0010*/ 	.word	0x00000000
	.align		4
        /*0014*/ 	.word	0xfffffffd
	.align		4
        /*0018*/ 	.word	0x00000000
	.align		4
        /*001c*/ 	.word	0xfffffffc


//--------------------- .text._Z15matrixTransformPiS_ii --------------------------
	.section	.text._Z15matrixTransformPiS_ii,"ax",@progbits
	.align	128
        .global         _Z15matrixTransformPiS_ii
        .type           _Z15matrixTransformPiS_ii,@function
        .size           _Z15matrixTransformPiS_ii,(.L_x_1 - _Z15matrixTransformPiS_ii)
        .other          _Z15matrixTransformPiS_ii,@"STO_CUDA_ENTRY STV_DEFAULT"
_Z15matrixTransformPiS_ii:
.text._Z15matrixTransformPiS_ii:
[----:B------:R-:W-:Y:S01]  /*0000*/  LDC R1, c[0x0][0x37c] ;  /* 0x0000df00ff017b82 */ /* 0x000fe20000000800 */
[----:B------:R-:W0:Y:S07]  /*0010*/  S2R R7, SR_TID.X ;  /* 0x0000000000077919 */ /* 0x000e2e0000002100 */
[----:B------:R-:W1:Y:S01]  /*0020*/  LDC.64 R2, c[0x0][0x390] ;  /* 0x0000e400ff027b82 */ /* 0x000e620000000a00 */
[----:B------:R-:W2:Y:S07]  /*0030*/  S2R R5, SR_TID.Y ;  /* 0x0000000000057919 */ /* 0x000eae0000002200 */
[----:B------:R-:W2:Y:S08]  /*0040*/  LDC R4, c[0x0][0x364] ;  /* 0x0000d900ff047b82 */ /* 0x000eb00000000800 */
[----:B------:R-:W0:Y:S08]  /*0050*/  S2UR UR5, SR_CTAID.X ;  /* 0x00000000000579c3 */ /* 0x000e300000002500 */
[----:B------:R-:W0:Y:S01]  /*0060*/  LDC R8, c[0x0][0x360] ;  /* 0x0000d800ff087b82 */ /* 0x000e220000000800 */
[----:B-1----:R-:W-:-:S04]  /*0070*/  LEA.HI R0, R3, R3, RZ, 0x1 ;  /* 0x0000000303007211 */ /* 0x002fc800078f08ff */
[----:B------:R-:W-:-:S03]  /*0080*/  SHF.R.S32.HI R9, RZ, 0x1, R0 ;  /* 0x00000001ff097819 */ /* 0x000fc60000011400 */
[----:B------:R-:W2:Y:S01]  /*0090*/  S2UR UR4, SR_CTAID.Y ;  /* 0x00000000000479c3 */ /* 0x000ea20000002600 */
[----:B0-----:R-:W-:-:S05]  /*00a0*/  IMAD R8, R8, UR5, R7 ;  /* 0x0000000508087c24 */ /* 0x001fca000f8e0207 */
[----:B------:R-:W-:Y:S01]  /*00b0*/  ISETP.GE.AND P0, PT, R8, R9, PT ;  /* 0x000000090800720c */ /* 0x000fe20003f06270 */
[----:B--2---:R-:W-:-:S05]  /*00c0*/  IMAD R0, R4, UR4, R5 ;  /* 0x0000000404007c24 */ /* 0x004fca000f8e0205 */
[----:B------:R-:W-:-:S13]  /*00d0*/  ISETP.GE.OR P0, PT, R0, R2, P0 ;  /* 0x000000020000720c */ /* 0x000fda0000706670 */
[----:B------:R-:W-:Y:S05]  /*00e0*/  @P0 EXIT ;  /* 0x000000000000094d */ /* 0x000fea0003800000 */
[----:B------:R-:W0:Y:S01]  /*00f0*/  LDC.64 R4, c[0x0][0x380] ;  /* 0x0000e000ff047b82 */ /* 0x000e220000000a00 */
[----:B------:R-:W1:Y:S01]  /*0100*/  LDCU.64 UR4, c[0x0][0x358] ;  /* 0x00006b00ff0477ac */ /* 0x000e620008000a00 */
[----:B------:R-:W-:-:S05]  /*0110*/  IMAD R7, R0, R3, R8 ;  /* 0x0000000300077224 */ /* 0x000fca00078e0208 */
[----:B------:R-:W-:-:S05]  /*0120*/  SHF.L.U32 R7, R7, 0x1, RZ ;  /* 0x0000000107077819 */ /* 0x000fca00000006ff */
[----:B0-----:R-:W-:Y:S02]  /*0130*/  IMAD.WIDE R4, R7, 0x4, R4 ;  /* 0x0000000407047825 */ /* 0x001fe400078e0204 */
[----:B------:R-:W0:Y:S03]  /*0140*/  LDC.64 R6, c[0x0][0x388] ;  /* 0x0000e200ff067b82 */ /* 0x000e260000000a00 */
[----:B-1----:R-:W2:Y:S01]  /*0150*/  LDG.E R15, desc[UR4][R4.64] ;  /* 0x00000004040f7981 */ /* 0x002ea2000c1e1900 */
[----:B------:R-:W-:-:S05]  /*0160*/  IMAD R11, R0, R9, RZ ;  /* 0x00000009000b7224 */ /* 0x000fca00078e02ff */
[----:B------:R-:W-:-:S05]  /*0170*/  LEA R11, R11, R8, 0x2 ;  /* 0x000000080b0b7211 */ /* 0x000fca00078e10ff */
[----:B0-----:R-:W-:-:S05]  /*0180*/  IMAD.WIDE R6, R11, 0x4, R6 ;  /* 0x000000040b067825 */ /* 0x001fca00078e0206 */
[----:B--2---:R0:W-:Y:S04]  /*0190*/  STG.E desc[UR4][R6.64], R15 ;  /* 0x0000000f06007986 */ /* 0x0041e8000c101904 */
[----:B------:R-:W2:Y:S01]  /*01a0*/  LDG.E R17, desc[UR4][R4.64+0x4] ;  /* 0x0000040404117981 */ /* 0x000ea2000c1e1900 */
[----:B------:R-:W-:-:S04]  /*01b0*/  IMAD.WIDE R8, R9, 0x4, R6 ;  /* 0x0000000409087825 */ /* 0x000fc800078e0206 */
[C---:B------:R-:W-:Y:S01]  /*01c0*/  IMAD.WIDE R10, R3.reuse, 0x4, R4 ;  /* 0x00000004030a7825 */ /* 0x040fe200078e0204 */
[----:B--2---:R-:W-:Y:S04]  /*01d0*/  STG.E desc[UR4][R8.64], R17 ;  /* 0x0000001108007986 */ /* 0x004fe8000c101904 */
[----:B------:R-:W2:Y:S01]  /*01e0*/  LDG.E R19, desc[UR4][R10.64] ;  /* 0x000000040a137981 */ /* 0x000ea2000c1e1900 */
[C---:B------:R-:W-:Y:S01]  /*01f0*/  IMAD.WIDE R12, R3.reuse, 0x4, R6 ;  /* 0x00000004030c7825 */ /* 0x040fe200078e0206 */
[----:B------:R-:W-:-:S04]  /*0200*/  LEA R3, R3, R3, 0x1 ;  /* 0x0000000303037211 */ /* 0x000fc800078e08ff */
[----:B------:R-:W-:Y:S01]  /*0210*/  LEA.HI R3, R3, R3, RZ, 0x1 ;  /* 0x0000000303037211 */ /* 0x000fe200078f08ff */
[----:B--2---:R-:W-:Y:S04]  /*0220*/  STG.E desc[UR4][R12.64], R19 ;  /* 0x000000130c007986 */ /* 0x004fe8000c101904 */
[----:B------:R-:W2:Y:S01]  /*0230*/  LDG.E R21, desc[UR4][R10.64+0x4] ;  /* 0x000004040a157981 */ /* 0x000ea2000c1e1900 */
[----:B------:R-:W-:-:S05]  /*0240*/  SHF.R.S32.HI R3, RZ, 0x1, R3 ;  /* 0x00000001ff037819 */ /* 0x000fca0000011403 */
[----:B0-----:R-:W-:-:S05]  /*0250*/  IMAD.WIDE R6, R3, 0x4, R6 ;  /* 0x0000000403067825 */ /* 0x001fca00078e0206 */
[----:B--2---:R-:W-:Y:S01]  /*0260*/  STG.E desc[UR4][R6.64], R21 ;  /* 0x0000001506007986 */ /* 0x004fe2000c101904 */
[----:B------:R-:W-:Y:S05]  /*0270*/  EXIT ;  /* 0x000000000000794d */ /* 0x000fea0003800000 */
.L_x_0:
[----:B------:R-:W-:-:S00]  /*0280*/  BRA `(.L_x_0) ;  /* 0xfffffffc00fc7947 */ /* 0x000fc0000383ffff */
[----:B------:R-:W-:-:S00]  /*0290*/  NOP ;  /* 0x0000000000007918 */ /* 0x000fc00000000000 */
        /* <DEDUP_REMOVED lines=14> */
.L_x_1:


//--------------------- .nv.shared.reserved.0     --------------------------
	.section	.nv.shared.reserved.0,"aw",@nobits
	.weak		__nv_reservedSMEM_offset_0_alias
	.size		__nv_reservedSMEM_offset_0_alias, 0, 64
	.other		__nv_reservedSMEM_offset_0_alias,@"STO_CUDA_RESERVED_SHARED STV_DEFAULT"
__nv_reservedSMEM_offset_0_alias:
	.zero		0
	.zero		64


//--------------------- .nv.constant0._Z15matrixTransformPiS_ii --------------------------
	.section	.nv.constant0._Z15matrixTransformPiS_ii,"a",@progbits
	.sectionflags	@""
	.align	4
.nv.constant0._Z15matrixTransformPiS_ii:
	.zero		920


//--------------------- SYMBOLS --------------------------

	.type		.nv.reservedSmem.offset0,@object
	.size		.nv.reservedSmem.offset0,0x4
